	.headerflags	@"EF_CUDA_TEXMODE_UNIFIED EF_CUDA_64BIT_ADDRESS EF_CUDA_ACCELERATORS EF_CUDA_SM90 EF_CUDA_VIRTUAL_SM(EF_CUDA_SM90)"
	.elftype	@"ET_EXEC"


//--------------------- .nv.info                  --------------------------
	.section	.nv.info,"",@"SHT_CUDA_INFO"
	.align	4


	//----- nvinfo : EIATTR_REGCOUNT
	.align		4
        /*0000*/ 	.byte	0x04, 0x2f
        /*0002*/ 	.short	(.L_3 - .L_2)
	.align		4
.L_2:
        /*0004*/ 	.word	index@(triton_poi_fused__native_batch_norm_legit_no_training_cat_relu_21)
        /*0008*/ 	.word	0x00000020


	//----- nvinfo : EIATTR_MIN_STACK_SIZE
	.align		4
.L_3:
        /*000c*/ 	.byte	0x04, 0x12
        /*000e*/ 	.short	(.L_5 - .L_4)
	.align		4
.L_4:
        /*0010*/ 	.word	index@(triton_poi_fused__native_batch_norm_legit_no_training_cat_relu_21)
        /*0014*/ 	.word	0x00000000


	//----- nvinfo : EIATTR_FRAME_SIZE
	.align		4
.L_5:
        /*0018*/ 	.byte	0x04, 0x11
        /*001a*/ 	.short	(.L_7 - .L_6)
	.align		4
.L_6:
        /*001c*/ 	.word	index@(triton_poi_fused__native_batch_norm_legit_no_training_cat_relu_21)
        /*0020*/ 	.word	0x00000000


	//----- nvinfo : EIATTR_MIN_STACK_SIZE
	.align		4
.L_7:
        /*0024*/ 	.byte	0x04, 0x12
        /*0026*/ 	.short	(.L_9 - .L_8)
	.align		4
.L_8:
        /*0028*/ 	.word	index@(triton_poi_fused__native_batch_norm_legit_no_training_cat_relu_21)
        /*002c*/ 	.word	0x00000000
.L_9:


//--------------------- .nv.info.triton_poi_fused__native_batch_norm_legit_no_training_cat_relu_21 --------------------------
	.section	.nv.info.triton_poi_fused__native_batch_norm_legit_no_training_cat_relu_21,"",@"SHT_CUDA_INFO"
	.sectionflags	@""
	.align	4


	//----- nvinfo : EIATTR_CUDA_API_VERSION
	.align		4
        /*0000*/ 	.byte	0x04, 0x37
        /*0002*/ 	.short	(.L_11 - .L_10)
.L_10:
        /*0004*/ 	.word	0x0000007c


	//----- nvinfo : EIATTR_KPARAM_INFO
	.align		4
.L_11:
        /*0008*/ 	.byte	0x04, 0x17
        /*000a*/ 	.short	(.L_13 - .L_12)
.L_12:
        /*000c*/ 	.word	0x00000000
        /*0010*/ 	.short	0x0008
        /*0012*/ 	.short	0x0040
        /*0014*/ 	.byte	0x00, 0xf0, 0x11, 0x00


	//----- nvinfo : EIATTR_KPARAM_INFO
	.align		4
.L_13:
        /*0018*/ 	.byte	0x04, 0x17
        /*001a*/ 	.short	(.L_15 - .L_14)
.L_14:
        /*001c*/ 	.word	0x00000000
        /*0020*/ 	.short	0x0007
        /*0022*/ 	.short	0x0038
        /*0024*/ 	.byte	0x00, 0xf4, 0x21, 0x00


	//----- nvinfo : EIATTR_KPARAM_INFO
	.align		4
.L_15:
        /*0028*/ 	.byte	0x04, 0x17
        /*002a*/ 	.short	(.L_17 - .L_16)
.L_16:
        /*002c*/ 	.word	0x00000000
        /*0030*/ 	.short	0x0006
        /*0032*/ 	.short	0x0030
        /*0034*/ 	.byte	0x00, 0xf4, 0x21, 0x00


	//----- nvinfo : EIATTR_KPARAM_INFO
	.align		4
.L_17:
        /*0038*/ 	.byte	0x04, 0x17
        /*003a*/ 	.short	(.L_19 - .L_18)
.L_18:
        /*003c*/ 	.word	0x00000000
        /*0040*/ 	.short	0x0005
        /*0042*/ 	.short	0x0028
        /*0044*/ 	.byte	0x00, 0xf4, 0x21, 0x00


	//----- nvinfo : EIATTR_KPARAM_INFO
	.align		4
.L_19:
        /*0048*/ 	.byte	0x04, 0x17
        /*004a*/ 	.short	(.L_21 - .L_20)
.L_20:
        /*004c*/ 	.word	0x00000000
        /*0050*/ 	.short	0x0004
        /*0052*/ 	.short	0x0020
        /*0054*/ 	.byte	0x00, 0xf4, 0x21, 0x00


	//----- nvinfo : EIATTR_KPARAM_INFO
	.align		4
.L_21:
        /*0058*/ 	.byte	0x04, 0x17
        /*005a*/ 	.short	(.L_23 - .L_22)
.L_22:
        /*005c*/ 	.word	0x00000000
        /*0060*/ 	.short	0x0003
        /*0062*/ 	.short	0x0018
        /*0064*/ 	.byte	0x00, 0xf4, 0x21, 0x00


	//----- nvinfo : EIATTR_KPARAM_INFO
	.align		4
.L_23:
        /*0068*/ 	.byte	0x04, 0x17
        /*006a*/ 	.short	(.L_25 - .L_24)
.L_24:
        /*006c*/ 	.word	0x00000000
        /*0070*/ 	.short	0x0002
        /*0072*/ 	.short	0x0010
        /*0074*/ 	.byte	0x00, 0xf4, 0x21, 0x00


	//----- nvinfo : EIATTR_KPARAM_INFO
	.align		4
.L_25:
        /*0078*/ 	.byte	0x04, 0x17
        /*007a*/ 	.short	(.L_27 - .L_26)
.L_26:
        /*007c*/ 	.word	0x00000000
        /*0080*/ 	.short	0x0001
        /*0082*/ 	.short	0x0008
        /*0084*/ 	.byte	0x00, 0xf4, 0x21, 0x00


	//----- nvinfo : EIATTR_KPARAM_INFO
	.align		4
.L_27:
        /*0088*/ 	.byte	0x04, 0x17
        /*008a*/ 	.short	(.L_29 - .L_28)
.L_28:
        /*008c*/ 	.word	0x00000000
        /*0090*/ 	.short	0x0000
        /*0092*/ 	.short	0x0000
        /*0094*/ 	.byte	0x00, 0xf4, 0x21, 0x00


	//----- nvinfo : EIATTR_SPARSE_MMA_MASK
	.align		4
.L_29:
        /*0098*/ 	.byte	0x03, 0x50
        /*009a*/ 	.short	0x0000


	//----- nvinfo : EIATTR_MAXREG_COUNT
	.align		4
        /*009c*/ 	.byte	0x03, 0x1b
        /*009e*/ 	.short	0x00ff


	//----- nvinfo : EIATTR_EXIT_INSTR_OFFSETS
	.align		4
        /*00a0*/ 	.byte	0x04, 0x1c
        /*00a2*/ 	.short	(.L_31 - .L_30)


	//   ....[0]....
.L_30:
        /*00a4*/ 	.word	0x00000b80


	//----- nvinfo : EIATTR_REQNTID
	.align		4
.L_31:
        /*00a8*/ 	.byte	0x04, 0x10
        /*00aa*/ 	.short	(.L_33 - .L_32)
.L_32:
        /*00ac*/ 	.word	0x00000080
        /*00b0*/ 	.word	0x00000001
        /*00b4*/ 	.word	0x00000001


	//----- nvinfo : EIATTR_CBANK_PARAM_SIZE
	.align		4
.L_33:
        /*00b8*/ 	.byte	0x03, 0x19
        /*00ba*/ 	.short	0x0044


	//----- nvinfo : EIATTR_PARAM_CBANK
	.align		4
        /*00bc*/ 	.byte	0x04, 0x0a
        /*00be*/ 	.short	(.L_35 - .L_34)
	.align		4
.L_34:
        /*00c0*/ 	.word	index@(.nv.constant0.triton_poi_fused__native_batch_norm_legit_no_training_cat_relu_21)
        /*00c4*/ 	.short	0x0210
        /*00c6*/ 	.short	0x0044


	//----- nvinfo : EIATTR_SW_WAR
	.align		4
.L_35:
        /*00c8*/ 	.byte	0x04, 0x36
        /*00ca*/ 	.short	(.L_37 - .L_36)
.L_36:
        /*00cc*/ 	.word	0x00000008
.L_37:


//--------------------- .nv.callgraph             --------------------------
	.section	.nv.callgraph,"",@"SHT_CUDA_CALLGRAPH"
	.align	4
	.sectionentsize	8
	.align		4
        /*0000*/ 	.word	0x00000000
	.align		4
        /*0004*/ 	.word	0xffffffff
	.align		4
        /*0008*/ 	.word	0x00000000
	.align		4
        /*000c*/ 	.word	0xfffffffe
	.align		4
        /*0010*/ 	.word	0x00000000
	.align		4
        /*0014*/ 	.word	0xfffffffd
	.align		4
        /*0018*/ 	.word	0x00000000
	.align		4
        /*001c*/ 	.word	0xfffffffc


//--------------------- .nv.constant4             --------------------------
	.section	.nv.constant4,"a",@progbits
	.align	8
	.align		8
.nv.constant4:
        /*0000*/ 	.dword	_$_str
	.align		8
        /*0008*/ 	.dword	_$_str_$_2


//--------------------- .text.triton_poi_fused__native_batch_norm_legit_no_training_cat_relu_21 --------------------------
	.section	.text.triton_poi_fused__native_batch_norm_legit_no_training_cat_relu_21,"ax",@progbits
	.align	128
        .global         triton_poi_fused__native_batch_norm_legit_no_training_cat_relu_21
        .type           triton_poi_fused__native_batch_norm_legit_no_training_cat_relu_21,@function
        .size           triton_poi_fused__native_batch_norm_legit_no_training_cat_relu_21,(.L_x_1 - triton_poi_fused__native_batch_norm_legit_no_training_cat_relu_21)
        .other          triton_poi_fused__native_batch_norm_legit_no_training_cat_relu_21,@"STO_CUDA_ENTRY STV_DEFAULT"
triton_poi_fused__native_batch_norm_legit_no_training_cat_relu_21:
.text.triton_poi_fused__native_batch_norm_legit_no_training_cat_relu_21:
[----:B------:R-:W-:Y:S01]  /*0000*/  LDC R1, c[0x0][0x28] ;  /* 0x00000a00ff017b82 */ /* 0x000fe20000000800 */
[----:B------:R-:W1:Y:S01]  /*0010*/  S2R R0, SR_TID.X ;  /* 0x0000000000007919 */ /* 0x000e620000002100 */
[----:B------:R-:W-:-:S06]  /*0020*/  IMAD.MOV.U32 R6, RZ, RZ, RZ ;  /* 0x000000ffff067224 */ /* 0x000fcc00078e00ff */
[----:B------:R-:W2:Y:S01]  /*0030*/  LDC.64 R2, c[0x0][0x228] ;  /* 0x00008a00ff027b82 */ /* 0x000ea20000000a00 */
[----:B------:R-:W-:Y:S01]  /*0040*/  IMAD.MOV.U32 R10, RZ, RZ, RZ ;  /* 0x000000ffff0a7224 */ /* 0x000fe200078e00ff */
[----:B------:R-:W3:Y:S01]  /*0050*/  S2R R25, SR_CTAID.X ;  /* 0x0000000000197919 */ /* 0x000ee20000002500 */
[----:B------:R-:W-:Y:S01]  /*0060*/  ULDC.64 UR4, c[0x0][0x208] ;  /* 0x0000820000047ab9 */ /* 0x000fe20000000a00 */
[----:B------:R-:W-:Y:S01]  /*0070*/  IMAD.MOV.U32 R24, RZ, RZ, RZ ;  /* 0x000000ffff187224 */ /* 0x000fe200078e00ff */
[----:B------:R-:W-:-:S03]  /*0080*/  ULDC.64 UR6, c[0x0][0x218] ;  /* 0x0000860000067ab9 */ /* 0x000fc60000000a00 */
[----:B------:R-:W4:Y:S08]  /*0090*/  LDC.64 R28, c[0x0][0x238] ;  /* 0x00008e00ff1c7b82 */ /* 0x000f300000000a00 */
[----:B------:R-:W5:Y:S01]  /*00a0*/  LDC.64 R16, c[0x0][0x210] ;  /* 0x00008400ff107b82 */ /* 0x000f620000000a00 */
[----:B-1----:R-:W-:Y:S01]  /*00b0*/  IMAD.SHL.U32 R0, R0, 0x4, RZ ;  /* 0x0000000400007824 */ /* 0x002fe200078e00ff */
[----:B---3--:R-:W-:-:S04]  /*00c0*/  SHF.R.S32.HI R9, RZ, 0x15, R25 ;  /* 0x00000015ff097819 */ /* 0x008fc80000011419 */
[----:B------:R-:W-:Y:S02]  /*00d0*/  LOP3.LUT R0, R0, 0x1fc, RZ, 0xc0, !PT ;  /* 0x000001fc00007812 */ /* 0x000fe400078ec0ff */
[----:B------:R-:W-:-:S03]  /*00e0*/  SGXT R9, R9, 0x1 ;  /* 0x000000010909781a */ /* 0x000fc60000000200 */
[----:B------:R-:W-:-:S04]  /*00f0*/  IMAD R25, R25, 0x400, R0 ;  /* 0x0000040019197824 */ /* 0x000fc800078e0200 */
[----:B------:R-:W-:Y:S01]  /*0100*/  VIADD R5, R25, 0x200 ;  /* 0x0000020019057836 */ /* 0x000fe20000000000 */
[----:B------:R-:W-:-:S04]  /*0110*/  LEA.HI R0, R9, R25, RZ, 0x6 ;  /* 0x0000001909007211 */ /* 0x000fc800078f30ff */
[----:B------:R-:W-:Y:S02]  /*0120*/  SHF.R.S32.HI R7, RZ, 0x6, R0 ;  /* 0x00000006ff077819 */ /* 0x000fe40000011400 */
[----:B------:R-:W-:-:S03]  /*0130*/  LEA.HI R9, R9, R5, RZ, 0x6 ;  /* 0x0000000509097211 */ /* 0x000fc600078f30ff */
[----:B------:R-:W-:Y:S01]  /*0140*/  IMAD.HI R6, R7, -0x6db6db6d, R6 ;  /* 0x9249249307067827 */ /* 0x000fe200078e0206 */
[----:B------:R-:W-:-:S04]  /*0150*/  SHF.R.S32.HI R11, RZ, 0x6, R9 ;  /* 0x00000006ff0b7819 */ /* 0x000fc80000011409 */
[----:B------:R-:W-:Y:S01]  /*0160*/  SHF.R.U32.HI R9, RZ, 0x1f, R6 ;  /* 0x0000001fff097819 */ /* 0x000fe20000011606 */
[----:B------:R-:W-:-:S03]  /*0170*/  IMAD.HI R4, R11, -0x6db6db6d, R10 ;  /* 0x924924930b047827 */ /* 0x000fc600078e020a */
[----:B------:R-:W-:Y:S02]  /*0180*/  LEA.HI.SX32 R6, R6, R9, 0x18 ;  /* 0x0000000906067211 */ /* 0x000fe400078fc2ff */
[----:B------:R-:W-:-:S03]  /*0190*/  SHF.R.U32.HI R9, RZ, 0x1f, R4 ;  /* 0x0000001fff097819 */ /* 0x000fc60000011604 */
[----:B------:R-:W-:Y:S01]  /*01a0*/  IMAD R7, R6, -0x1c0, R7 ;  /* 0xfffffe4006077824 */ /* 0x000fe200078e0207 */
[----:B------:R-:W-:-:S03]  /*01b0*/  LEA.HI.SX32 R23, R4, R9, 0x18 ;  /* 0x0000000904177211 */ /* 0x000fc600078fc2ff */
[----:B--2---:R-:W-:-:S04]  /*01c0*/  IMAD.WIDE R8, R7, 0x4, R2 ;  /* 0x0000000407087825 */ /* 0x004fc800078e0202 */
[----:B------:R-:W-:Y:S02]  /*01d0*/  IMAD R23, R23, -0x1c0, R11 ;  /* 0xfffffe4017177824 */ /* 0x000fe400078e020b */
[----:B------:R-:W2:Y:S02]  /*01e0*/  LDG.E.EL R8, desc[UR4][R8.64] ;  /* 0x0000000408087981 */ /* 0x000ea4000c2e1900 */
[----:B------:R-:W-:-:S06]  /*01f0*/  IMAD.WIDE R2, R23, 0x4, R2 ;  /* 0x0000000417027825 */ /* 0x000fcc00078e0202 */
[----:B------:R1:W3:Y:S01]  /*0200*/  LDG.E.EL R2, desc[UR4][R2.64] ;  /* 0x0000000402027981 */ /* 0x0002e2000c2e1900 */
[----:B------:R-:W-:Y:S01]  /*0210*/  IMAD.HI R27, R25, -0x6db6db6d, R24 ;  /* 0x92492493191b7827 */ /* 0x000fe200078e0218 */
[----:B------:R-:W-:-:S03]  /*0220*/  LOP3.LUT R19, R0, 0xffffffc0, RZ, 0xc0, !PT ;  /* 0xffffffc000137812 */ /* 0x000fc600078ec0ff */
[----:B------:R-:W-:Y:S02]  /*0230*/  IMAD.MOV.U32 R4, RZ, RZ, RZ ;  /* 0x000000ffff047224 */ /* 0x000fe400078e00ff */
[----:B------:R-:W-:Y:S02]  /*0240*/  IMAD.IADD R19, R25, 0x1, -R19 ;  /* 0x0000000119137824 */ /* 0x000fe400078e0a13 */
[----:B------:R-:W-:Y:S01]  /*0250*/  IMAD.HI R10, R5, -0x6db6db6d, R4 ;  /* 0x92492493050a7827 */ /* 0x000fe200078e0204 */
[----:B------:R-:W-:Y:S02]  /*0260*/  SHF.R.U32.HI R4, RZ, 0x1f, R27 ;  /* 0x0000001fff047819 */ /* 0x000fe4000001161b */
[----:B------:R-:W-:Y:S02]  /*0270*/  SHF.R.S32.HI R18, RZ, 0x1f, R19 ;  /* 0x0000001fff127819 */ /* 0x000fe40000011413 */
[----:B------:R-:W-:Y:S02]  /*0280*/  LEA.HI.SX32 R27, R27, R4, 0x12 ;  /* 0x000000041b1b7211 */ /* 0x000fe400078f92ff */
[----:B-1----:R-:W-:-:S03]  /*0290*/  SHF.R.U32.HI R3, RZ, 0x1f, R10 ;  /* 0x0000001fff037819 */ /* 0x002fc6000001160a */
[----:B------:R-:W-:Y:S01]  /*02a0*/  IMAD.SHL.U32 R0, R27, 0x800, RZ ;  /* 0x000008001b007824 */ /* 0x000fe200078e00ff */
[----:B------:R-:W-:-:S04]  /*02b0*/  LEA.HI.SX32 R4, R10, R3, 0x12 ;  /* 0x000000030a047211 */ /* 0x000fc800078f92ff */
[----:B------:R-:W-:Y:S01]  /*02c0*/  SHF.R.S32.HI R10, RZ, 0x1f, R0 ;  /* 0x0000001fff0a7819 */ /* 0x000fe20000011400 */
[----:B------:R-:W-:-:S04]  /*02d0*/  IMAD R13, R4, -0x7000, R5 ;  /* 0xffff9000040d7824 */ /* 0x000fc800078e0205 */
[----:B------:R-:W-:Y:S02]  /*02e0*/  IMAD R13, R4, 0x6800, R13 ;  /* 0x00006800040d7824 */ /* 0x000fe400078e020d */
[----:B--2---:R-:W-:Y:S01]  /*02f0*/  FADD R11, R8, 9.9999997473787516356e-06 ;  /* 0x3727c5ac080b7421 */ /* 0x004fe20000000000 */
[----:B------:R-:W-:-:S03]  /*0300*/  IMAD.SHL.U32 R8, R7, 0x40, RZ ;  /* 0x0000004007087824 */ /* 0x000fc600078e00ff */
[----:B------:R1:W2:Y:S02]  /*0310*/  MUFU.SQRT R21, R11 ;  /* 0x0000000b00157308 */ /* 0x0002a40000002000 */
[----:B------:R-:W-:Y:S01]  /*0320*/  IADD3 R0, P4, P5, R8, R19, R0 ;  /* 0x0000001308007210 */ /* 0x000fe20007d9e000 */
[----:B---3--:R-:W-:Y:S01]  /*0330*/  FADD R6, R2, 9.9999997473787516356e-06 ;  /* 0x3727c5ac02067421 */ /* 0x008fe20000000000 */
[----:B------:R-:W-:Y:S01]  /*0340*/  SHF.R.S32.HI R9, RZ, 0x1f, R8 ;  /* 0x0000001fff097819 */ /* 0x000fe20000011408 */
[----:B------:R-:W3:Y:S01]  /*0350*/  LDC.64 R2, c[0x0][0x220] ;  /* 0x00008800ff027b82 */ /* 0x000ee20000000a00 */
[----:B------:R-:W-:Y:S02]  /*0360*/  IMAD.SHL.U32 R8, R4, 0x800, RZ ;  /* 0x0000080004087824 */ /* 0x000fe400078e00ff */
[----:B------:R-:W-:Y:S01]  /*0370*/  IADD3.X R5, R9, R18, R10, P4, P5 ;  /* 0x0000001209057210 */ /* 0x000fe200027ea40a */
[----:B------:R-:W4:Y:S01]  /*0380*/  MUFU.SQRT R6, R6 ;  /* 0x0000000600067308 */ /* 0x000f220000002000 */
[----:B------:R-:W-:-:S02]  /*0390*/  IMAD.MOV.U32 R9, RZ, RZ, 0x3e800000 ;  /* 0x3e800000ff097424 */ /* 0x000fc400078e00ff */
[----:B------:R-:W-:Y:S01]  /*03a0*/  IMAD.SHL.U32 R4, R23, 0x40, RZ ;  /* 0x0000004017047824 */ /* 0x000fe200078e00ff */
[----:B-1----:R-:W1:Y:S01]  /*03b0*/  LDC.64 R10, c[0x0][0x230] ;  /* 0x00008c00ff0a7b82 */ /* 0x002e620000000a00 */
[C---:B--2---:R-:W-:Y:S02]  /*03c0*/  FSETP.GT.AND P2, PT, R21.reuse, 8.50705917302346158658e+37, PT ;  /* 0x7e8000001500780b */ /* 0x044fe40003f44000 */
[----:B------:R-:W-:Y:S02]  /*03d0*/  FSETP.GEU.AND P0, PT, R21, 1.175494350822287508e-38, PT ;  /* 0x008000001500780b */ /* 0x000fe40003f0e000 */
[----:B------:R-:W-:Y:S02]  /*03e0*/  FSEL R12, R9, 1, P2 ;  /* 0x3f800000090c7808 */ /* 0x000fe40001000000 */
[--C-:B------:R-:W-:Y:S02]  /*03f0*/  IADD3 R19, P4, P5, R4, R19, R8.reuse ;  /* 0x0000001304137210 */ /* 0x100fe40007d9e008 */
[----:B------:R-:W-:-:S02]  /*0400*/  SHF.R.S32.HI R8, RZ, 0x1f, R8 ;  /* 0x0000001fff087819 */ /* 0x000fc40000011408 */
[C---:B0---4-:R-:W-:Y:S02]  /*0410*/  FSETP.GT.AND P3, PT, R6.reuse, 8.50705917302346158658e+37, PT ;  /* 0x7e8000000600780b */ /* 0x051fe40003f64000 */
[----:B------:R-:W-:Y:S01]  /*0420*/  FSETP.GEU.AND P1, PT, R6, 1.175494350822287508e-38, PT ;  /* 0x008000000600780b */ /* 0x000fe20003f2e000 */
[----:B------:R-:W-:Y:S01]  /*0430*/  @P2 FMUL R21, R21, 0.25 ;  /* 0x3e80000015152820 */ /* 0x000fe20000400000 */
[----:B------:R-:W-:Y:S01]  /*0440*/  FSEL R9, R9, 1, P3 ;  /* 0x3f80000009097808 */ /* 0x000fe20001800000 */
[----:B------:R-:W-:Y:S01]  /*0450*/  @!P0 FMUL R12, R12, 16777216 ;  /* 0x4b8000000c0c8820 */ /* 0x000fe20000400000 */
[----:B------:R-:W-:Y:S01]  /*0460*/  SHF.R.S32.HI R15, RZ, 0x1f, R4 ;  /* 0x0000001fff0f7819 */ /* 0x000fe20000011404 */
[----:B------:R-:W-:Y:S01]  /*0470*/  @!P0 FMUL R21, R21, 16777216 ;  /* 0x4b80000015158820 */ /* 0x000fe20000400000 */
[----:B------:R-:W-:Y:S02]  /*0480*/  LEA R14, P2, R0, UR6, 0x2 ;  /* 0x00000006000e7c11 */ /* 0x000fe4000f8410ff */
[----:B------:R-:W-:-:S02]  /*0490*/  IADD3.X R18, R15, R18, R8, P4, P5 ;  /* 0x000000120f127210 */ /* 0x000fc400027ea408 */
[----:B------:R-:W-:Y:S01]  /*04a0*/  LEA.HI.X R15, R0, UR7, R5, 0x2, P2 ;  /* 0x00000007000f7c11 */ /* 0x000fe200090f1405 */
[----:B------:R-:W-:Y:S01]  /*04b0*/  @P3 FMUL R6, R6, 0.25 ;  /* 0x3e80000006063820 */ /* 0x000fe20000400000 */
[----:B------:R-:W0:Y:S01]  /*04c0*/  MUFU.RCP R21, R21 ;  /* 0x0000001500157308 */ /* 0x000e220000001000 */
[----:B------:R-:W-:Y:S01]  /*04d0*/  @!P1 FMUL R9, R9, 16777216 ;  /* 0x4b80000009099820 */ /* 0x000fe20000400000 */
[----:B---3--:R-:W-:-:S04]  /*04e0*/  IMAD.WIDE R4, R7, 0x4, R2 ;  /* 0x0000000407047825 */ /* 0x008fc800078e0202 */
[----:B------:R-:W-:Y:S01]  /*04f0*/  @!P1 FMUL R6, R6, 16777216 ;  /* 0x4b80000006069820 */ /* 0x000fe20000400000 */
[----:B------:R-:W-:Y:S01]  /*0500*/  IMAD.WIDE R2, R23, 0x4, R2 ;  /* 0x0000000417027825 */ /* 0x000fe200078e0202 */
[C---:B------:R-:W-:Y:S01]  /*0510*/  ISETP.GT.AND P0, PT, R7.reuse, 0x19f, PT ;  /* 0x0000019f0700780c */ /* 0x040fe20003f04270 */
[----:B------:R-:W2:Y:S03]  /*0520*/  LDG.E.EL R24, desc[UR4][R4.64] ;  /* 0x0000000404187981 */ /* 0x000ea6000c2e1900 */
[----:B------:R-:W3:Y:S01]  /*0530*/  MUFU.RCP R6, R6 ;  /* 0x0000000600067308 */ /* 0x000ee20000001000 */
[----:B------:R-:W-:Y:S01]  /*0540*/  ISETP.GE.AND P3, PT, R7, 0x1a0, PT ;  /* 0x000001a00700780c */ /* 0x000fe20003f66270 */
[----:B------:R-:W4:Y:S01]  /*0550*/  LDG.E.EL R2, desc[UR4][R2.64] ;  /* 0x0000000402027981 */ /* 0x000f22000c2e1900 */
[----:B0-----:R-:W-:Y:S01]  /*0560*/  FMUL R21, R21, R12 ;  /* 0x0000000c15157220 */ /* 0x001fe20000400000 */
[----:B------:R-:W-:-:S02]  /*0570*/  IMAD R12, R27, -0x7000, R25 ;  /* 0xffff90001b0c7824 */ /* 0x000fc400078e0219 */
[----:B---3--:R-:W-:Y:S01]  /*0580*/  FMUL R0, R6, R9 ;  /* 0x0000000906007220 */ /* 0x008fe20000400000 */
[----:B-1----:R-:W-:-:S04]  /*0590*/  IMAD.WIDE R8, R7, 0x4, R10 ;  /* 0x0000000407087825 */ /* 0x002fc800078e020a */
[----:B------:R-:W-:Y:S01]  /*05a0*/  IMAD.WIDE R10, R23, 0x4, R10 ;  /* 0x00000004170a7825 */ /* 0x000fe200078e020a */
[----:B------:R0:W3:Y:S03]  /*05b0*/  LDG.E.EL R3, desc[UR4][R8.64] ;  /* 0x0000000408037981 */ /* 0x0000e6000c2e1900 */
[----:B------:R-:W-:Y:S01]  /*05c0*/  IMAD R27, R27, 0x6800, R12 ;  /* 0x000068001b1b7824 */ /* 0x000fe200078e020c */
[----:B------:R1:W2:Y:S01]  /*05d0*/  LDG.E.EL R20, desc[UR4][R10.64] ;  /* 0x000000040a147981 */ /* 0x0002a2000c2e1900 */
[----:B0-----:R-:W-:Y:S01]  /*05e0*/  IMAD.WIDE R8, R7, 0x4, R28 ;  /* 0x0000000407087825 */ /* 0x001fe200078e021c */
[----:B------:R-:W-:Y:S02]  /*05f0*/  CS2R R4, SRZ ;  /* 0x0000000000047805 */ /* 0x000fe4000001ff00 */
[----:B------:R-:W-:Y:S02]  /*0600*/  CS2R R6, SRZ ;  /* 0x0000000000067805 */ /* 0x000fe4000001ff00 */
[----:B-1----:R-:W-:Y:S01]  /*0610*/  CS2R R10, SRZ ;  /* 0x00000000000a7805 */ /* 0x002fe2000001ff00 */
[----:B------:R0:W3:Y:S01]  /*0620*/  LDG.E.EL R22, desc[UR4][R8.64] ;  /* 0x0000000408167981 */ /* 0x0000e2000c2e1900 */
[----:B-----5:R-:W-:Y:S01]  /*0630*/  IMAD.WIDE R26, R27, 0x4, R16 ;  /* 0x000000041b1a7825 */ /* 0x020fe200078e0210 */
[----:B------:R-:W-:-:S02]  /*0640*/  ISETP.GE.AND P2, PT, R23, 0x1a0, PT ;  /* 0x000001a01700780c */ /* 0x000fc40003f46270 */
[----:B------:R1:W5:Y:S01]  /*0650*/  @P0 LDG.E.128 R4, desc[UR4][R14.64+-0x1a000] ;  /* 0xfe6000040e040981 */ /* 0x000362000c1e1d00 */
[----:B0-----:R-:W-:Y:S01]  /*0660*/  CS2R R8, SRZ ;  /* 0x0000000000087805 */ /* 0x001fe2000001ff00 */
[----:B------:R-:W-:-:S05]  /*0670*/  IMAD.WIDE R16, R13, 0x4, R16 ;  /* 0x000000040d107825 */ /* 0x000fca00078e0210 */
[----:B------:R0:W2:Y:S01]  /*0680*/  @!P3 LDG.E.128 R8, desc[UR4][R26.64] ;  /* 0x000000041a08b981 */ /* 0x0000a2000c1e1d00 */
[----:B------:R-:W-:Y:S02]  /*0690*/  ISETP.GT.AND P1, PT, R23, 0x19f, PT ;  /* 0x0000019f1700780c */ /* 0x000fe40003f24270 */
[----:B------:R-:W-:Y:S02]  /*06a0*/  CS2R R12, SRZ ;  /* 0x00000000000c7805 */ /* 0x000fe4000001ff00 */
[----:B-1----:R-:W-:-:S06]  /*06b0*/  CS2R R14, SRZ ;  /* 0x00000000000e7805 */ /* 0x002fcc000001ff00 */
[----:B------:R1:W3:Y:S01]  /*06c0*/  @!P2 LDG.E.128 R12, desc[UR4][R16.64] ;  /* 0x00000004100ca981 */ /* 0x0002e2000c1e1d00 */
[----:B0-----:R-:W-:-:S04]  /*06d0*/  LEA R26, P4, R19, UR6, 0x2 ;  /* 0x00000006131a7c11 */ /* 0x001fc8000f8810ff */
[----:B------:R-:W-:Y:S02]  /*06e0*/  LEA.HI.X R27, R19, UR7, R18, 0x2, P4 ;  /* 0x00000007131b7c11 */ /* 0x000fe4000a0f1412 */
[----:B------:R-:W-:Y:S02]  /*06f0*/  CS2R R18, SRZ ;  /* 0x0000000000127805 */ /* 0x000fe4000001ff00 */
[----:B-1----:R-:W-:-:S06]  /*0700*/  CS2R R16, SRZ ;  /* 0x0000000000107805 */ /* 0x002fcc000001ff00 */
[----:B------:R0:W4:Y:S01]  /*0710*/  @P1 LDG.E.128 R16, desc[UR4][R26.64+-0x1a000] ;  /* 0xfe6000041a101981 */ /* 0x000122000c1e1d00 */
[----:B------:R-:W-:-:S05]  /*0720*/  IMAD.WIDE R28, R23, 0x4, R28 ;  /* 0x00000004171c7825 */ /* 0x000fca00078e021c */
[----:B------:R1:W4:Y:S01]  /*0730*/  LDG.E.EL R23, desc[UR4][R28.64] ;  /* 0x000000041c177981 */ /* 0x000322000c2e1900 */
[----:B-----5:R-:W-:Y:S02]  /*0740*/  SEL R4, R4, RZ, P0 ;  /* 0x000000ff04047207 */ /* 0x020fe40000000000 */
[----:B------:R-:W-:Y:S02]  /*0750*/  SEL R6, R6, RZ, P0 ;  /* 0x000000ff06067207 */ /* 0x000fe40000000000 */
[----:B0-----:R-:W-:Y:S02]  /*0760*/  SEL R26, R7, RZ, P0 ;  /* 0x000000ff071a7207 */ /* 0x001fe40000000000 */
[----:B--2---:R-:W-:-:S04]  /*0770*/  SEL R8, R8, RZ, !P3 ;  /* 0x000000ff08087207 */ /* 0x004fc80005800000 */
[----:B------:R-:W-:Y:S02]  /*0780*/  SEL R4, R8, R4, !P3 ;  /* 0x0000000408047207 */ /* 0x000fe40005800000 */
[----:B------:R-:W-:Y:S02]  /*0790*/  SEL R8, R9, RZ, !P3 ;  /* 0x000000ff09087207 */ /* 0x000fe40005800000 */
[----:B------:R-:W-:Y:S02]  /*07a0*/  SEL R9, R10, RZ, !P3 ;  /* 0x000000ff0a097207 */ /* 0x000fe40005800000 */
[----:B------:R-:W-:Y:S02]  /*07b0*/  SEL R5, R5, RZ, P0 ;  /* 0x000000ff05057207 */ /* 0x000fe40000000000 */
[----:B------:R-:W-:Y:S02]  /*07c0*/  SEL R7, R11, RZ, !P3 ;  /* 0x000000ff0b077207 */ /* 0x000fe40005800000 */
[----:B------:R-:W-:-:S02]  /*07d0*/  SEL R6, R9, R6, !P3 ;  /* 0x0000000609067207 */ /* 0x000fc40005800000 */
[----:B------:R-:W-:Y:S02]  /*07e0*/  SEL R5, R8, R5, !P3 ;  /* 0x0000000508057207 */ /* 0x000fe40005800000 */
[----:B------:R-:W-:Y:S01]  /*07f0*/  SEL R7, R7, R26, !P3 ;  /* 0x0000001a07077207 */ /* 0x000fe20005800000 */
[----:B------:R-:W-:Y:S01]  /*0800*/  FADD R8, -R24, R6 ;  /* 0x0000000618087221 */ /* 0x000fe20000000100 */
[----:B---3--:R-:W-:Y:S01]  /*0810*/  SEL R12, R12, RZ, !P2 ;  /* 0x000000ff0c0c7207 */ /* 0x008fe20005000000 */
[C---:B------:R-:W-:Y:S01]  /*0820*/  FADD R10, -R24.reuse, R5 ;  /* 0x00000005180a7221 */ /* 0x040fe20000000100 */
[----:B------:R-:W-:Y:S01]  /*0830*/  SEL R13, R13, RZ, !P2 ;  /* 0x000000ff0d0d7207 */ /* 0x000fe20005000000 */
[C---:B------:R-:W-:Y:S01]  /*0840*/  FADD R26, -R24.reuse, R7 ;  /* 0x00000007181a7221 */ /* 0x040fe20000000100 */
[----:B------:R-:W-:Y:S01]  /*0850*/  FADD R24, -R24, R4 ;  /* 0x0000000418187221 */ /* 0x000fe20000000100 */
[----:B----4-:R-:W-:Y:S01]  /*0860*/  @P2 SEL R12, R16, RZ, P1 ;  /* 0x000000ff100c2207 */ /* 0x010fe20000800000 */
[----:B------:R-:W-:Y:S01]  /*0870*/  FMUL R11, R21, R8 ;  /* 0x00000008150b7220 */ /* 0x000fe20000400000 */
[----:B------:R-:W-:Y:S01]  /*0880*/  @P2 SEL R13, R17, RZ, P1 ;  /* 0x000000ff110d2207 */ /* 0x000fe20000800000 */
[----:B------:R-:W0:Y:S01]  /*0890*/  LDC.64 R8, c[0x0][0x248] ;  /* 0x00009200ff087b82 */ /* 0x000e220000000a00 */
[C---:B------:R-:W-:Y:S01]  /*08a0*/  FMUL R10, R21.reuse, R10 ;  /* 0x0000000a150a7220 */ /* 0x040fe20000400000 */
[C---:B------:R-:W-:Y:S01]  /*08b0*/  FMUL R27, R21.reuse, R26 ;  /* 0x0000001a151b7220 */ /* 0x040fe20000400000 */
[----:B------:R-:W-:Y:S01]  /*08c0*/  SEL R14, R14, RZ, !P2 ;  /* 0x000000ff0e0e7207 */ /* 0x000fe20005000000 */
[----:B------:R-:W-:Y:S01]  /*08d0*/  FMUL R21, R21, R24 ;  /* 0x0000001815157220 */ /* 0x000fe20000400000 */
[----:B------:R-:W-:-:S03]  /*08e0*/  SEL R15, R15, RZ, !P2 ;  /* 0x000000ff0f0f7207 */ /* 0x000fc60005000000 */
[----:B------:R-:W2:Y:S01]  /*08f0*/  LDC.64 R16, c[0x0][0x240] ;  /* 0x00009000ff107b82 */ /* 0x000ea20000000a00 */
[----:B------:R-:W-:Y:S02]  /*0900*/  @P2 SEL R14, R18, RZ, P1 ;  /* 0x000000ff120e2207 */ /* 0x000fe40000800000 */
[----:B------:R-:W-:Y:S01]  /*0910*/  @P2 SEL R15, R19, RZ, P1 ;  /* 0x000000ff130f2207 */ /* 0x000fe20000800000 */
[C-C-:B------:R-:W-:Y:S01]  /*0920*/  FFMA R10, R3.reuse, R10, R22.reuse ;  /* 0x0000000a030a7223 */ /* 0x140fe20000000016 */
[C-C-:B------:R-:W-:Y:S01]  /*0930*/  FFMA R21, R3.reuse, R21, R22.reuse ;  /* 0x0000001503157223 */ /* 0x140fe20000000016 */
[C-C-:B------:R-:W-:Y:S01]  /*0940*/  FFMA R11, R3.reuse, R11, R22.reuse ;  /* 0x0000000b030b7223 */ /* 0x140fe20000000016 */
[----:B------:R-:W-:Y:S01]  /*0950*/  FFMA R27, R3, R27, R22 ;  /* 0x0000001b031b7223 */ /* 0x000fe20000000016 */
[C---:B------:R-:W-:Y:S01]  /*0960*/  FADD R19, -R2.reuse, R13 ;  /* 0x0000000d02137221 */ /* 0x040fe20000000100 */
[C---:B------:R-:W-:Y:S01]  /*0970*/  FADD R3, -R2.reuse, R12 ;  /* 0x0000000c02037221 */ /* 0x040fe20000000100 */
[C---:B-1----:R-:W-:Y:S01]  /*0980*/  FADD R29, -R2.reuse, R14 ;  /* 0x0000000e021d7221 */ /* 0x042fe20000000100 */
[----:B------:R-:W-:Y:S01]  /*0990*/  FADD R2, -R2, R15 ;  /* 0x0000000f02027221 */ /* 0x000fe20000000100 */
[C---:B------:R-:W-:Y:S01]  /*09a0*/  FMUL R19, R0.reuse, R19 ;  /* 0x0000001300137220 */ /* 0x040fe20000400000 */
[C---:B------:R-:W-:Y:S01]  /*09b0*/  FMUL R18, R0.reuse, R3 ;  /* 0x0000000300127220 */ /* 0x040fe20000400000 */
[C---:B------:R-:W-:Y:S01]  /*09c0*/  FMUL R24, R0.reuse, R29 ;  /* 0x0000001d00187220 */ /* 0x040fe20000400000 */
[----:B------:R-:W-:Y:S01]  /*09d0*/  FMUL R2, R0, R2 ;  /* 0x0000000200027220 */ /* 0x000fe20000400000 */
[C-C-:B------:R-:W-:Y:S01]  /*09e0*/  FFMA R22, R20.reuse, R19, R23.reuse ;  /* 0x0000001314167223 */ /* 0x140fe20000000017 */
[C-C-:B------:R-:W-:Y:S01]  /*09f0*/  FFMA R0, R20.reuse, R18, R23.reuse ;  /* 0x0000001214007223 */ /* 0x140fe20000000017 */
[C-C-:B------:R-:W-:Y:S01]  /*0a00*/  FFMA R24, R20.reuse, R24, R23.reuse ;  /* 0x0000001814187223 */ /* 0x140fe20000000017 */
[----:B------:R-:W-:Y:S01]  /*0a10*/  FFMA R20, R20, R2, R23 ;  /* 0x0000000214147223 */ /* 0x000fe20000000017 */
[----:B------:R-:W-:-:S02]  /*0a20*/  FSETP.GEU.AND P6, PT, R27, RZ, PT ;  /* 0x000000ff1b00720b */ /* 0x000fc40003fce000 */
[----:B------:R-:W-:Y:S02]  /*0a30*/  FSETP.GEU.AND P0, PT, R11, RZ, PT ;  /* 0x000000ff0b00720b */ /* 0x000fe40003f0e000 */
[----:B------:R-:W-:Y:S02]  /*0a40*/  FSETP.GEU.AND P1, PT, R10, RZ, PT ;  /* 0x000000ff0a00720b */ /* 0x000fe40003f2e000 */
[----:B------:R-:W-:Y:S02]  /*0a50*/  SEL R19, R27, RZ, P6 ;  /* 0x000000ff1b137207 */ /* 0x000fe40003000000 */
[----:B------:R-:W-:Y:S02]  /*0a60*/  FSETP.GEU.AND P2, PT, R21, RZ, PT ;  /* 0x000000ff1500720b */ /* 0x000fe40003f4e000 */
[----:B------:R-:W-:Y:S02]  /*0a70*/  FSETP.GEU.AND P3, PT, R20, RZ, PT ;  /* 0x000000ff1400720b */ /* 0x000fe40003f6e000 */
[----:B------:R-:W-:-:S02]  /*0a80*/  FSETP.GEU.AND P4, PT, R24, RZ, PT ;  /* 0x000000ff1800720b */ /* 0x000fc40003f8e000 */
[----:B------:R-:W-:Y:S02]  /*0a90*/  FSETP.GEU.AND P5, PT, R22, RZ, PT ;  /* 0x000000ff1600720b */ /* 0x000fe40003fae000 */
[----:B------:R-:W-:Y:S01]  /*0aa0*/  FSETP.GEU.AND P6, PT, R0, RZ, PT ;  /* 0x000000ff0000720b */ /* 0x000fe20003fce000 */
[----:B--2---:R-:W-:Y:S01]  /*0ab0*/  IMAD.WIDE R2, R25, 0x4, R16 ;  /* 0x0000000419027825 */ /* 0x004fe200078e0210 */
[----:B------:R-:W-:Y:S02]  /*0ac0*/  SEL R18, R11, RZ, P0 ;  /* 0x000000ff0b127207 */ /* 0x000fe40000000000 */
[----:B------:R-:W-:Y:S01]  /*0ad0*/  SEL R17, R10, RZ, P1 ;  /* 0x000000ff0a117207 */ /* 0x000fe20000800000 */
[----:B0-----:R-:W-:Y:S01]  /*0ae0*/  IMAD.WIDE R28, R25, 0x4, R8 ;  /* 0x00000004191c7825 */ /* 0x001fe200078e0208 */
[----:B------:R-:W-:Y:S02]  /*0af0*/  SEL R16, R21, RZ, P2 ;  /* 0x000000ff15107207 */ /* 0x000fe40001000000 */
[----:B------:R-:W-:-:S02]  /*0b00*/  SEL R11, R20, RZ, P3 ;  /* 0x000000ff140b7207 */ /* 0x000fc40001800000 */
[----:B------:R-:W-:Y:S02]  /*0b10*/  SEL R10, R24, RZ, P4 ;  /* 0x000000ff180a7207 */ /* 0x000fe40002000000 */
[----:B------:R-:W-:Y:S02]  /*0b20*/  SEL R9, R22, RZ, P5 ;  /* 0x000000ff16097207 */ /* 0x000fe40002800000 */
[----:B------:R-:W-:Y:S01]  /*0b30*/  SEL R8, R0, RZ, P6 ;  /* 0x000000ff00087207 */ /* 0x000fe20003000000 */
[----:B------:R-:W-:Y:S04]  /*0b40*/  STG.E.128 desc[UR4][R2.64], R4 ;  /* 0x0000000402007986 */ /* 0x000fe8000c101d04 */
[----:B------:R-:W-:Y:S04]  /*0b50*/  STG.E.128 desc[UR4][R2.64+0x800], R12 ;  /* 0x0008000c02007986 */ /* 0x000fe8000c101d04 */
[----:B------:R-:W-:Y:S04]  /*0b60*/  STG.E.128 desc[UR4][R28.64], R16 ;  /* 0x000000101c007986 */ /* 0x000fe8000c101d04 */
[----:B------:R-:W-:Y:S01]  /*0b70*/  STG.E.128 desc[UR4][R28.64+0x800], R8 ;  /* 0x000800081c007986 */ /* 0x000fe2000c101d04 */
[----:B------:R-:W-:Y:S05]  /*0b80*/  EXIT ;  /* 0x000000000000794d */ /* 0x000fea0003800000 */
.L_x_0:
[----:B------:R-:W-:-:S00]  /*0b90*/  BRA `(.L_x_0) ;  /* 0xfffffffc00fc7947 */ /* 0x000fc0000383ffff */
[----:B------:R-:W-:-:S00]  /*0ba0*/  NOP ;  /* 0x0000000000007918 */ /* 0x000fc00000000000 */
        /* <DEDUP_REMOVED lines=13> */
.L_x_1:


//--------------------- .nv.global.init           --------------------------
	.section	.nv.global.init,"aw",@progbits
.nv.global.init:
	.type		_$_str,@object
	.size		_$_str,(_$_str_$_2 - _$_str)
_$_str:
        /*0000*/ 	.byte	0x5f, 0x5f, 0x43, 0x55, 0x44, 0x41, 0x5f, 0x46, 0x54, 0x5a, 0x00
	.type		_$_str_$_2,@object
	.size		_$_str_$_2,(.L_1 - _$_str_$_2)
_$_str_$_2:
        /*000b*/ 	.byte	0x5f, 0x5f, 0x43, 0x55, 0x44, 0x41, 0x5f, 0x50, 0x52, 0x45, 0x43, 0x5f, 0x53, 0x51, 0x52, 0x54
        /*001b*/ 	.byte	0x00
.L_1:


//--------------------- .nv.constant0.triton_poi_fused__native_batch_norm_legit_no_training_cat_relu_21 --------------------------
	.section	.nv.constant0.triton_poi_fused__native_batch_norm_legit_no_training_cat_relu_21,"a",@progbits
	.sectionflags	@""
	.align	4
.nv.constant0.triton_poi_fused__native_batch_norm_legit_no_training_cat_relu_21:
	.zero		596
